//
// Generated by NVIDIA NVVM Compiler
//
// Compiler Build ID: CL-36424714
// Cuda compilation tools, release 13.0, V13.0.88
// Based on NVVM 20.0.0
//

.version 9.0
.target sm_100
.address_size 64

	// .globl	_Z11fast_parsdtPiii
// _ZZ11fast_parsdtPiiiE6coeffs has been demoted
// _ZZ11fast_parsdtPiiiE5verts has been demoted

.visible .entry _Z11fast_parsdtPiii(
	.param .u64 .ptr .align 1 _Z11fast_parsdtPiii_param_0,
	.param .u32 _Z11fast_parsdtPiii_param_1,
	.param .u32 _Z11fast_parsdtPiii_param_2
)
{
	.reg .pred 	%p<8>;
	.reg .b32 	%r<100>;
	.reg .b64 	%rd<5>;
	// demoted variable
	.shared .align 4 .b8 _ZZ11fast_parsdtPiiiE6coeffs[2048];
	// demoted variable
	.shared .align 4 .b8 _ZZ11fast_parsdtPiiiE5verts[2048];
	ld.param.u64 	%rd2, [_Z11fast_parsdtPiii_param_0];
	ld.param.u32 	%r96, [_Z11fast_parsdtPiii_param_1];
	cvta.to.global.u64 	%rd3, %rd2;
	mov.u32 	%r27, %ctaid.y;
	mov.u32 	%r28, %ntid.y;
	mov.u32 	%r29, %tid.y;
	mad.lo.s32 	%r30, %r27, %r28, %r29;
	mov.u32 	%r31, %ctaid.x;
	mov.u32 	%r32, %ntid.x;
	mov.u32 	%r33, %tid.x;
	mad.lo.s32 	%r1, %r31, %r32, %r33;
	mad.lo.s32 	%r34, %r96, %r30, %r1;
	mul.wide.s32 	%rd4, %r34, 4;
	add.s64 	%rd1, %rd3, %rd4;
	ld.global.u32 	%r99, [%rd1];
	shl.b32 	%r35, %r1, 2;
	mov.u32 	%r36, _ZZ11fast_parsdtPiiiE6coeffs;
	add.s32 	%r3, %r36, %r35;
	st.shared.u32 	[%r3], %r99;
	bar.sync 	0;
	xor.b32  	%r4, %r1, 1;
	xor.b32  	%r37, %r35, 4;
	add.s32 	%r38, %r36, %r37;
	ld.shared.u32 	%r5, [%r38];
	setp.le.s32 	%p1, %r99, %r5;
	mov.u32 	%r94, %r1;
	@%p1 bra 	$L__BB0_2;
	add.s32 	%r39, %r5, 1;
	st.shared.u32 	[%r3], %r39;
	mov.u32 	%r94, %r4;
$L__BB0_2:
	mov.u32 	%r41, _ZZ11fast_parsdtPiiiE5verts;
	add.s32 	%r42, %r41, %r35;
	st.shared.u32 	[%r42], %r94;
	bar.sync 	0;
	setp.lt.s32 	%p2, %r96, 1;
	@%p2 bra 	$L__BB0_13;
	and.b32  	%r97, %r1, -2;
	mov.b32 	%r95, 3;
$L__BB0_4:
	shl.b32 	%r44, %r97, 2;
	add.s32 	%r12, %r41, %r44;
	ld.shared.u32 	%r46, [%r12];
	sub.s32 	%r47, %r1, %r46;
	add.s32 	%r13, %r36, %r44;
	ld.shared.u32 	%r49, [%r13];
	mad.lo.s32 	%r50, %r47, %r47, %r49;
	ld.shared.u32 	%r51, [%r12+4];
	sub.s32 	%r52, %r1, %r51;
	ld.shared.u32 	%r53, [%r13+4];
	mad.lo.s32 	%r54, %r52, %r52, %r53;
	min.s32 	%r14, %r50, %r54;
	ld.shared.u32 	%r55, [%r12+8];
	sub.s32 	%r56, %r1, %r55;
	ld.shared.u32 	%r57, [%r13+8];
	mad.lo.s32 	%r58, %r56, %r56, %r57;
	ld.shared.u32 	%r59, [%r12+12];
	sub.s32 	%r60, %r1, %r59;
	ld.shared.u32 	%r61, [%r13+12];
	mad.lo.s32 	%r62, %r60, %r60, %r61;
	min.s32 	%r15, %r58, %r62;
	min.s32 	%r63, %r14, %r15;
	min.s32 	%r99, %r99, %r63;
	shr.s32 	%r64, %r97, 1;
	and.b32  	%r97, %r64, -2;
	bar.sync 	0;
	and.b32  	%r18, %r95, %r1;
	setp.ne.s32 	%p3, %r18, 0;
	@%p3 bra 	$L__BB0_8;
	ld.shared.u32 	%r19, [%r12+8];
	ld.shared.u32 	%r20, [%r13+8];
	sub.s32 	%r79, %r1, %r19;
	mad.lo.s32 	%r80, %r79, %r79, %r20;
	setp.ge.s32 	%p6, %r80, %r14;
	@%p6 bra 	$L__BB0_7;
	shl.b32 	%r88, %r97, 2;
	add.s32 	%r90, %r36, %r88;
	st.shared.u32 	[%r90], %r20;
	add.s32 	%r92, %r41, %r88;
	st.shared.u32 	[%r92], %r19;
	bra.uni 	$L__BB0_12;
$L__BB0_7:
	ld.shared.u32 	%r81, [%r13];
	shl.b32 	%r82, %r97, 2;
	add.s32 	%r84, %r36, %r82;
	st.shared.u32 	[%r84], %r81;
	ld.shared.u32 	%r85, [%r12];
	add.s32 	%r87, %r41, %r82;
	st.shared.u32 	[%r87], %r85;
	bra.uni 	$L__BB0_12;
$L__BB0_8:
	setp.ne.s32 	%p4, %r18, %r95;
	@%p4 bra 	$L__BB0_12;
	ld.shared.u32 	%r21, [%r12+-4];
	ld.shared.u32 	%r22, [%r13+-4];
	sub.s32 	%r65, %r1, %r21;
	mad.lo.s32 	%r66, %r65, %r65, %r22;
	setp.ge.s32 	%p5, %r66, %r15;
	@%p5 bra 	$L__BB0_11;
	shl.b32 	%r74, %r97, 2;
	add.s32 	%r76, %r36, %r74;
	st.shared.u32 	[%r76+4], %r22;
	add.s32 	%r78, %r41, %r74;
	st.shared.u32 	[%r78+4], %r21;
	bra.uni 	$L__BB0_12;
$L__BB0_11:
	ld.shared.u32 	%r67, [%r13+4];
	shl.b32 	%r68, %r97, 2;
	add.s32 	%r70, %r36, %r68;
	st.shared.u32 	[%r70+4], %r67;
	ld.shared.u32 	%r71, [%r12+4];
	add.s32 	%r73, %r41, %r68;
	st.shared.u32 	[%r73+4], %r71;
$L__BB0_12:
	bar.sync 	0;
	shl.b32 	%r93, %r95, 1;
	or.b32  	%r95, %r93, 1;
	setp.gt.u32 	%p7, %r96, 1;
	shr.u32 	%r96, %r96, 1;
	@%p7 bra 	$L__BB0_4;
$L__BB0_13:
	st.global.u32 	[%rd1], %r99;
	ret;

}


// ===== COMPILED SASS (sm_100) =====

	.target	sm_100

	.elftype	@"ET_EXEC"


//--------------------- .note.nv.tkinfo           --------------------------
	.section	.note.nv.tkinfo,"",@"SHT_NOTE"
	.sectionflags	@"SHF_NOTE_NV_TKINFO"
	.tkinfo
        /*0018*/ 	.word	0x00000002
        /*0030*/ 	.string	""
        /*0030*/ 	.string	"ptxas"
        /*0030*/ 	.string	"Cuda compilation tools, release 13.0, V13.0.88"
        /*0030*/ 	.string	"Build cuda_13.0.r13.0/compiler.36424714_0"
        /*0030*/ 	.string	"-arch sm_100 -m 64 "



//--------------------- .note.nv.cuinfo           --------------------------
	.section	.note.nv.cuinfo,"",@"SHT_NOTE"
	.sectionflags	@"SHF_NOTE_NV_CUINFO"
        /*0018*/ 	.short	0x0002
        /*001a*/ 	.short	0x0064
        /*001c*/ 	.short	0x0082
	.zero		2


//--------------------- .nv.info                  --------------------------
	.section	.nv.info,"",@"SHT_CUDA_INFO"
	.align	4


	//----- nvinfo : EIATTR_REGCOUNT
	.align		4
        /*0000*/ 	.byte	0x04, 0x2f
        /*0002*/ 	.short	(.L_1 - .L_0)
	.align		4
.L_0:
        /*0004*/ 	.word	index@(_Z11fast_parsdtPiii)
        /*0008*/ 	.word	0x00000014


	//----- nvinfo : EIATTR_FRAME_SIZE
	.align		4
.L_1:
        /*000c*/ 	.byte	0x04, 0x11
        /*000e*/ 	.short	(.L_3 - .L_2)
	.align		4
.L_2:
        /*0010*/ 	.word	index@(_Z11fast_parsdtPiii)
        /*0014*/ 	.word	0x00000000


	//----- nvinfo : EIATTR_MIN_STACK_SIZE
	.align		4
.L_3:
        /*0018*/ 	.byte	0x04, 0x12
        /*001a*/ 	.short	(.L_5 - .L_4)
	.align		4
.L_4:
        /*001c*/ 	.word	index@(_Z11fast_parsdtPiii)
        /*0020*/ 	.word	0x00000000
.L_5:


//--------------------- .nv.compat                --------------------------
	.section	.nv.compat,"",@"SHT_CUDA_COMPAT_INFO"
	.align	4
        /*0000*/ 	.byte	0x02, 0x09, 0x00, 0x00, 0x02, 0x02, 0x01, 0x00, 0x02, 0x05, 0x05, 0x00, 0x03, 0x07, 0x01, 0x01
        /*0010*/ 	.byte	0x02, 0x03, 0x00, 0x00, 0x02, 0x06, 0x01, 0x00, 0x04, 0x0b, 0x08, 0x00, 0x09, 0x00, 0x00, 0x00
        /*0020*/ 	.byte	0x00, 0x00, 0x00, 0x00


//--------------------- .nv.info._Z11fast_parsdtPiii --------------------------
	.section	.nv.info._Z11fast_parsdtPiii,"",@"SHT_CUDA_INFO"
	.sectionflags	@""
	.align	4


	//----- nvinfo : EIATTR_CUDA_API_VERSION
	.align		4
        /*0000*/ 	.byte	0x04, 0x37
        /*0002*/ 	.short	(.L_7 - .L_6)
.L_6:
        /*0004*/ 	.word	0x00000082


	//----- nvinfo : EIATTR_KPARAM_INFO
	.align		4
.L_7:
        /*0008*/ 	.byte	0x04, 0x17
        /*000a*/ 	.short	(.L_9 - .L_8)
.L_8:
        /*000c*/ 	.word	0x00000000
        /*0010*/ 	.short	0x0002
        /*0012*/ 	.short	0x000c
        /*0014*/ 	.byte	0x00, 0xf0, 0x11, 0x00


	//----- nvinfo : EIATTR_KPARAM_INFO
	.align		4
.L_9:
        /*0018*/ 	.byte	0x04, 0x17
        /*001a*/ 	.short	(.L_11 - .L_10)
.L_10:
        /*001c*/ 	.word	0x00000000
        /*0020*/ 	.short	0x0001
        /*0022*/ 	.short	0x0008
        /*0024*/ 	.byte	0x00, 0xf0, 0x11, 0x00


	//----- nvinfo : EIATTR_KPARAM_INFO
	.align		4
.L_11:
        /*0028*/ 	.byte	0x04, 0x17
        /*002a*/ 	.short	(.L_13 - .L_12)
.L_12:
        /*002c*/ 	.word	0x00000000
        /*0030*/ 	.short	0x0000
        /*0032*/ 	.short	0x0000
        /*0034*/ 	.byte	0x00, 0xf5, 0x21, 0x00


	//----- nvinfo : EIATTR_SPARSE_MMA_MASK
	.align		4
.L_13:
        /*0038*/ 	.byte	0x03, 0x50
        /*003a*/ 	.short	0x0000


	//----- nvinfo : EIATTR_MAXREG_COUNT
	.align		4
        /*003c*/ 	.byte	0x03, 0x1b
        /*003e*/ 	.short	0x00ff


	//----- nvinfo : EIATTR_NUM_BARRIERS
	.align		4
        /*0040*/ 	.byte	0x02, 0x4c
        /*0042*/ 	.byte	0x01
	.zero		1


	//----- nvinfo : EIATTR_MERCURY_ISA_VERSION
	.align		4
        /*0044*/ 	.byte	0x03, 0x5f
        /*0046*/ 	.short	0x0101


	//----- nvinfo : EIATTR_VRC_CTA_INIT_COUNT
	.align		4
        /*0048*/ 	.byte	0x02, 0x4a
	.zero		1
	.zero		1


	//----- nvinfo : EIATTR_EXIT_INSTR_OFFSETS
	.align		4
        /*004c*/ 	.byte	0x04, 0x1c
        /*004e*/ 	.short	(.L_15 - .L_14)


	//   ....[0]....
.L_14:
        /*0050*/ 	.word	0x00000610


	//----- nvinfo : EIATTR_CRS_STACK_SIZE
	.align		4
.L_15:
        /*0054*/ 	.byte	0x04, 0x1e
        /*0056*/ 	.short	(.L_17 - .L_16)
.L_16:
        /*0058*/ 	.word	0x00000000


	//----- nvinfo : EIATTR_CBANK_PARAM_SIZE
	.align		4
.L_17:
        /*005c*/ 	.byte	0x03, 0x19
        /*005e*/ 	.short	0x0010


	//----- nvinfo : EIATTR_PARAM_CBANK
	.align		4
        /*0060*/ 	.byte	0x04, 0x0a
        /*0062*/ 	.short	(.L_19 - .L_18)
	.align		4
.L_18:
        /*0064*/ 	.word	index@(.nv.constant0._Z11fast_parsdtPiii)
        /*0068*/ 	.short	0x0380
        /*006a*/ 	.short	0x0010


	//----- nvinfo : EIATTR_SW_WAR
	.align		4
.L_19:
        /*006c*/ 	.byte	0x04, 0x36
        /*006e*/ 	.short	(.L_21 - .L_20)
.L_20:
        /*0070*/ 	.word	0x00000008
.L_21:


//--------------------- .nv.callgraph             --------------------------
	.section	.nv.callgraph,"",@"SHT_CUDA_CALLGRAPH"
	.align	4
	.sectionentsize	8
	.align		4
        /*0000*/ 	.word	0x00000000
	.align		4
        /*0004*/ 	.word	0xffffffff
	.align		4
        /*0008*/ 	.word	0x00000000
	.align		4
        /*000c*/ 	.word	0xfffffffe
	.align		4
        /*0010*/ 	.word	0x00000000
	.align		4
        /*0014*/ 	.word	0xfffffffd
	.align		4
        /*0018*/ 	.word	0x00000000
	.align		4
        /*001c*/ 	.word	0xfffffffc


//--------------------- .text._Z11fast_parsdtPiii --------------------------
	.section	.text._Z11fast_parsdtPiii,"ax",@progbits
	.align	128
        .global         _Z11fast_parsdtPiii
        .type           _Z11fast_parsdtPiii,@function
        .size           _Z11fast_parsdtPiii,(.L_x_6 - _Z11fast_parsdtPiii)
        .other          _Z11fast_parsdtPiii,@"STO_CUDA_ENTRY STV_DEFAULT"
_Z11fast_parsdtPiii:
.text._Z11fast_parsdtPiii:
[----:B------:R-:W-:Y:S01]  /*0000*/  LDC R1, c[0x0][0x37c] ;  /* 0x0000df00ff017b82 */ /* 0x000fe20000000800 */
[----:B------:R-:W0:Y:S07]  /*0010*/  S2R R0, SR_TID.Y ;  /* 0x0000000000007919 */ /* 0x000e2e0000002200 */
[----:B------:R-:W0:Y:S01]  /*0020*/  S2UR UR4, SR_CTAID.Y ;  /* 0x00000000000479c3 */ /* 0x000e220000002600 */
[----:B------:R-:W1:Y:S01]  /*0030*/  LDCU UR7, c[0x0][0x388] ;  /* 0x00007100ff0777ac */ /* 0x000e620008000800 */
[----:B------:R-:W2:Y:S01]  /*0040*/  S2R R7, SR_TID.X ;  /* 0x0000000000077919 */ /* 0x000ea20000002100 */
[----:B------:R-:W3:Y:S05]  /*0050*/  LDCU.64 UR8, c[0x0][0x358] ;  /* 0x00006b00ff0877ac */ /* 0x000eea0008000a00 */
[----:B------:R-:W0:Y:S08]  /*0060*/  LDC R5, c[0x0][0x364] ;  /* 0x0000d900ff057b82 */ /* 0x000e300000000800 */
[----:B------:R-:W2:Y:S08]  /*0070*/  S2UR UR5, SR_CTAID.X ;  /* 0x00000000000579c3 */ /* 0x000eb00000002500 */
[----:B------:R-:W2:Y:S08]  /*0080*/  LDC R4, c[0x0][0x360] ;  /* 0x0000d800ff047b82 */ /* 0x000eb00000000800 */
[----:B------:R-:W4:Y:S01]  /*0090*/  LDC.64 R2, c[0x0][0x380] ;  /* 0x0000e000ff027b82 */ /* 0x000f220000000a00 */
[----:B0-----:R-:W-:-:S02]  /*00a0*/  IMAD R5, R5, UR4, R0 ;  /* 0x0000000405057c24 */ /* 0x001fc4000f8e0200 */
[----:B--2---:R-:W-:-:S04]  /*00b0*/  IMAD R0, R4, UR5, R7 ;  /* 0x0000000504007c24 */ /* 0x004fc8000f8e0207 */
[----:B-1----:R-:W-:-:S04]  /*00c0*/  IMAD R5, R5, UR7, R0 ;  /* 0x0000000705057c24 */ /* 0x002fc8000f8e0200 */
[----:B----4-:R-:W-:-:S05]  /*00d0*/  IMAD.WIDE R2, R5, 0x4, R2 ;  /* 0x0000000405027825 */ /* 0x010fca00078e0202 */
[----:B---3--:R-:W2:Y:S01]  /*00e0*/  LDG.E R9, desc[UR8][R2.64] ;  /* 0x0000000802097981 */ /* 0x008ea2000c1e1900 */
[----:B------:R-:W0:Y:S01]  /*00f0*/  S2UR UR5, SR_CgaCtaId ;  /* 0x00000000000579c3 */ /* 0x000e220000008800 */
[----:B------:R-:W-:Y:S01]  /*0100*/  UMOV UR4, 0x400 ;  /* 0x0000040000047882 */ /* 0x000fe20000000000 */
[C---:B------:R-:W-:Y:S01]  /*0110*/  IMAD.SHL.U32 R4, R0.reuse, 0x4, RZ ;  /* 0x0000000400047824 */ /* 0x040fe200078e00ff */
[----:B------:R-:W-:Y:S01]  /*0120*/  LOP3.LUT R5, R0, 0x1, RZ, 0x3c, !PT ;  /* 0x0000000100057812 */ /* 0x000fe200078e3cff */
[----:B------:R-:W-:Y:S01]  /*0130*/  IMAD.MOV.U32 R7, RZ, RZ, R0 ;  /* 0x000000ffff077224 */ /* 0x000fe200078e0000 */
[----:B------:R-:W-:Y:S02]  /*0140*/  UISETP.GE.AND UP0, UPT, UR7, 0x1, UPT ;  /* 0x000000010700788c */ /* 0x000fe4000bf06270 */
[----:B------:R-:W-:Y:S01]  /*0150*/  LOP3.LUT R6, R4, 0x4, RZ, 0x3c, !PT ;  /* 0x0000000404067812 */ /* 0x000fe200078e3cff */
[----:B0-----:R-:W-:Y:S02]  /*0160*/  ULEA UR6, UR5, UR4, 0x18 ;  /* 0x0000000405067291 */ /* 0x001fe4000f8ec0ff */
[----:B------:R-:W-:-:S04]  /*0170*/  UIADD3 UR4, UPT, UPT, UR4, 0x800, URZ ;  /* 0x0000080004047890 */ /* 0x000fc8000fffe0ff */
[----:B------:R-:W-:-:S03]  /*0180*/  ULEA UR4, UR5, UR4, 0x18 ;  /* 0x0000000405047291 */ /* 0x000fc6000f8ec0ff */
[----:B--2---:R-:W-:Y:S01]  /*0190*/  STS [R4+UR6], R9 ;  /* 0x0000000904007988 */ /* 0x004fe20008000806 */
[----:B------:R-:W-:Y:S06]  /*01a0*/  BAR.SYNC.DEFER_BLOCKING 0x0 ;  /* 0x0000000000007b1d */ /* 0x000fec0000010000 */
[----:B------:R-:W0:Y:S02]  /*01b0*/  LDS R6, [R6+UR6] ;  /* 0x0000000606067984 */ /* 0x000e240008000800 */
[----:B0-----:R-:W-:-:S13]  /*01c0*/  ISETP.GT.AND P0, PT, R9, R6, PT ;  /* 0x000000060900720c */ /* 0x001fda0003f04270 */
[----:B------:R-:W-:Y:S02]  /*01d0*/  @P0 VIADD R11, R6, 0x1 ;  /* 0x00000001060b0836 */ /* 0x000fe40000000000 */
[----:B------:R-:W-:-:S03]  /*01e0*/  @P0 IMAD.MOV.U32 R7, RZ, RZ, R5 ;  /* 0x000000ffff070224 */ /* 0x000fc600078e0005 */
[----:B------:R0:W-:Y:S04]  /*01f0*/  @P0 STS [R4+UR6], R11 ;  /* 0x0000000b04000988 */ /* 0x0001e80008000806 */
[----:B------:R0:W-:Y:S01]  /*0200*/  STS [R4+UR4], R7 ;  /* 0x0000000704007988 */ /* 0x0001e20008000804 */
[----:B------:R-:W-:Y:S06]  /*0210*/  BAR.SYNC.DEFER_BLOCKING 0x0 ;  /* 0x0000000000007b1d */ /* 0x000fec0000010000 */
[----:B------:R-:W-:Y:S05]  /*0220*/  BRA.U !UP0, `(.L_x_0) ;  /* 0x0000000108f47547 */ /* 0x000fea000b800000 */
[----:B------:R-:W-:Y:S01]  /*0230*/  LOP3.LUT R8, R0, 0xfffffffe, RZ, 0xc0, !PT ;  /* 0xfffffffe00087812 */ /* 0x000fe200078ec0ff */
[----:B------:R-:W1:Y:S01]  /*0240*/  LDCU UR5, c[0x0][0x388] ;  /* 0x00007100ff0577ac */ /* 0x000e620008000800 */
[----:B------:R-:W-:-:S05]  /*0250*/  UMOV UR7, 0x3 ;  /* 0x0000000300077882 */ /* 0x000fca0000000000 */
.L_x_4:
[C---:B0-2---:R-:W-:Y:S01]  /*0260*/  LEA R10, R8.reuse, UR4, 0x2 ;  /* 0x00000004080a7c11 */ /* 0x045fe2000f8e10ff */
[----:B------:R-:W-:Y:S01]  /*0270*/  BSSY.RECONVERGENT B0, `(.L_x_1) ;  /* 0x0000033000007945 */ /* 0x000fe20003800200 */
[----:B0-----:R-:W-:Y:S02]  /*0280*/  LEA R11, R8, UR6, 0x2 ;  /* 0x00000006080b7c11 */ /* 0x001fe4000f8e10ff */
[----:B------:R-:W-:Y:S01]  /*0290*/  SHF.R.S32.HI R8, RZ, 0x1, R8 ;  /* 0x00000001ff087819 */ /* 0x000fe20000011408 */
[----:B------:R-:W0:Y:S03]  /*02a0*/  LDS.64 R12, [R10] ;  /* 0x000000000a0c7984 */ /* 0x000e260000000a00 */
[----:B------:R-:W-:Y:S01]  /*02b0*/  LOP3.LUT R8, R8, 0xfffffffe, RZ, 0xc0, !PT ;  /* 0xfffffffe08087812 */ /* 0x000fe200078ec0ff */
[----:B------:R-:W2:Y:S04]  /*02c0*/  LDS.64 R6, [R11] ;  /* 0x000000000b067984 */ /* 0x000ea80000000a00 */
[----:B------:R-:W3:Y:S04]  /*02d0*/  LDS.64 R16, [R10+0x8] ;  /* 0x000008000a107984 */ /* 0x000ee80000000a00 */
[----:B------:R-:W4:Y:S01]  /*02e0*/  LDS.64 R4, [R11+0x8] ;  /* 0x000008000b047984 */ /* 0x000f220000000a00 */
[C---:B0-----:R-:W-:Y:S01]  /*02f0*/  IMAD.IADD R15, R0.reuse, 0x1, -R12 ;  /* 0x00000001000f7824 */ /* 0x041fe200078e0a0c */
[----:B------:R-:W-:-:S03]  /*0300*/  IADD3 R12, PT, PT, R0, -R13, RZ ;  /* 0x8000000d000c7210 */ /* 0x000fc60007ffe0ff */
[----:B--2---:R-:W-:Y:S02]  /*0310*/  IMAD R6, R15, R15, R6 ;  /* 0x0000000f0f067224 */ /* 0x004fe400078e0206 */
[----:B------:R-:W-:Y:S02]  /*0320*/  IMAD R7, R12, R12, R7 ;  /* 0x0000000c0c077224 */ /* 0x000fe400078e0207 */
[C---:B---3--:R-:W-:Y:S02]  /*0330*/  IMAD.IADD R13, R0.reuse, 0x1, -R16 ;  /* 0x00000001000d7824 */ /* 0x048fe400078e0a10 */
[----:B------:R-:W-:Y:S01]  /*0340*/  IMAD.IADD R14, R0, 0x1, -R17 ;  /* 0x00000001000e7824 */ /* 0x000fe200078e0a11 */
[----:B------:R-:W-:Y:S01]  /*0350*/  VIMNMX R6, PT, PT, R6, R7, PT ;  /* 0x0000000706067248 */ /* 0x000fe20003fe0100 */
[----:B----4-:R-:W-:Y:S01]  /*0360*/  IMAD R4, R13, R13, R4 ;  /* 0x0000000d0d047224 */ /* 0x010fe200078e0204 */
[----:B------:R-:W-:Y:S01]  /*0370*/  BAR.SYNC.DEFER_BLOCKING 0x0 ;  /* 0x0000000000007b1d */ /* 0x000fe20000010000 */
[----:B------:R-:W-:Y:S01]  /*0380*/  LOP3.LUT P0, R7, RZ, UR7, R0, 0x88, !PT ;  /* 0x00000007ff077c12 */ /* 0x000fe2000f808800 */
[----:B------:R-:W-:-:S05]  /*0390*/  IMAD R5, R14, R14, R5 ;  /* 0x0000000e0e057224 */ /* 0x000fca00078e0205 */
[----:B------:R-:W-:-:S04]  /*03a0*/  VIMNMX R5, PT, PT, R4, R5, PT ;  /* 0x0000000504057248 */ /* 0x000fc80003fe0100 */
[----:B------:R-:W-:-:S03]  /*03b0*/  VIMNMX3 R9, R6, R5, R9, PT ;  /* 0x000000050609720f */ /* 0x000fc60003800109 */
[----:B------:R-:W-:Y:S05]  /*03c0*/  @P0 BRA `(.L_x_2) ;  /* 0x0000000000380947 */ /* 0x000fea0003800000 */
[----:B------:R-:W0:Y:S01]  /*03d0*/  LDS R12, [R10+0x8] ;  /* 0x000008000a0c7984 */ /* 0x000e220000000800 */
[----:B------:R-:W-:-:S03]  /*03e0*/  LEA R5, R8, UR4, 0x2 ;  /* 0x0000000408057c11 */ /* 0x000fc6000f8e10ff */
[----:B------:R-:W2:Y:S01]  /*03f0*/  LDS R13, [R11+0x8] ;  /* 0x000008000b0d7984 */ /* 0x000ea20000000800 */
[----:B0-----:R-:W-:-:S05]  /*0400*/  IADD3 R4, PT, PT, R0, -R12, RZ ;  /* 0x8000000c00047210 */ /* 0x001fca0007ffe0ff */
[----:B--2---:R-:W-:-:S05]  /*0410*/  IMAD R4, R4, R4, R13 ;  /* 0x0000000404047224 */ /* 0x004fca00078e020d */
[----:B------:R-:W-:Y:S02]  /*0420*/  ISETP.GE.AND P0, PT, R4, R6, PT ;  /* 0x000000060400720c */ /* 0x000fe40003f06270 */
[----:B------:R-:W-:-:S11]  /*0430*/  LEA R4, R8, UR6, 0x2 ;  /* 0x0000000608047c11 */ /* 0x000fd6000f8e10ff */
[----:B------:R-:W-:Y:S04]  /*0440*/  @!P0 STS [R4], R13 ;  /* 0x0000000d04008388 */ /* 0x000fe80000000800 */
[----:B------:R-:W-:Y:S04]  /*0450*/  @!P0 STS [R5], R12 ;  /* 0x0000000c05008388 */ /* 0x000fe80000000800 */
[----:B------:R-:W0:Y:S04]  /*0460*/  @P0 LDS R7, [R11] ;  /* 0x000000000b070984 */ /* 0x000e280000000800 */
[----:B0-----:R-:W-:Y:S04]  /*0470*/  @P0 STS [R4], R7 ;  /* 0x0000000704000388 */ /* 0x001fe80000000800 */
[----:B------:R-:W0:Y:S04]  /*0480*/  @P0 LDS R10, [R10] ;  /* 0x000000000a0a0984 */ /* 0x000e280000000800 */
[----:B0-----:R0:W-:Y:S01]  /*0490*/  @P0 STS [R5], R10 ;  /* 0x0000000a05000388 */ /* 0x0011e20000000800 */
[----:B------:R-:W-:Y:S05]  /*04a0*/  BRA `(.L_x_3) ;  /* 0x00000000003c7947 */ /* 0x000fea0003800000 */
.L_x_2:
[----:B------:R-:W-:-:S13]  /*04b0*/  ISETP.NE.AND P0, PT, R7, UR7, PT ;  /* 0x0000000707007c0c */ /* 0x000fda000bf05270 */
[----:B------:R-:W-:Y:S05]  /*04c0*/  @P0 BRA `(.L_x_3) ;  /* 0x0000000000340947 */ /* 0x000fea0003800000 */
[----:B------:R-:W0:Y:S01]  /*04d0*/  LDS R7, [R10+-0x4] ;  /* 0xfffffc000a077984 */ /* 0x000e220000000800 */
[----:B------:R-:W-:-:S03]  /*04e0*/  LEA R6, R8, UR4, 0x2 ;  /* 0x0000000408067c11 */ /* 0x000fc6000f8e10ff */
[----:B------:R-:W2:Y:S01]  /*04f0*/  LDS R13, [R11+-0x4] ;  /* 0xfffffc000b0d7984 */ /* 0x000ea20000000800 */
[----:B0-----:R-:W-:-:S04]  /*0500*/  IMAD.IADD R4, R0, 0x1, -R7 ;  /* 0x0000000100047824 */ /* 0x001fc800078e0a07 */
[----:B--2---:R-:W-:-:S05]  /*0510*/  IMAD R4, R4, R4, R13 ;  /* 0x0000000404047224 */ /* 0x004fca00078e020d */
[----:B------:R-:W-:Y:S02]  /*0520*/  ISETP.GE.AND P0, PT, R4, R5, PT ;  /* 0x000000050400720c */ /* 0x000fe40003f06270 */
[----:B------:R-:W-:-:S11]  /*0530*/  LEA R5, R8, UR6, 0x2 ;  /* 0x0000000608057c11 */ /* 0x000fd6000f8e10ff */
[----:B------:R-:W-:Y:S04]  /*0540*/  @!P0 STS [R5+0x4], R13 ;  /* 0x0000040d05008388 */ /* 0x000fe80000000800 */
[----:B------:R-:W-:Y:S04]  /*0550*/  @!P0 STS [R6+0x4], R7 ;  /* 0x0000040706008388 */ /* 0x000fe80000000800 */
[----:B------:R-:W0:Y:S04]  /*0560*/  @P0 LDS R4, [R11+0x4] ;  /* 0x000004000b040984 */ /* 0x000e280000000800 */
[----:B0-----:R-:W-:Y:S04]  /*0570*/  @P0 STS [R5+0x4], R4 ;  /* 0x0000040405000388 */ /* 0x001fe80000000800 */
[----:B------:R-:W0:Y:S04]  /*0580*/  @P0 LDS R10, [R10+0x4] ;  /* 0x000004000a0a0984 */ /* 0x000e280000000800 */
[----:B0-----:R2:W-:Y:S02]  /*0590*/  @P0 STS [R6+0x4], R10 ;  /* 0x0000040a06000388 */ /* 0x0015e40000000800 */
.L_x_3:
[----:B-1----:R-:W-:Y:S05]  /*05a0*/  BSYNC.RECONVERGENT B0 ;  /* 0x0000000000007941 */ /* 0x002fea0003800200 */
.L_x_1:
[----:B------:R-:W-:Y:S01]  /*05b0*/  BAR.SYNC.DEFER_BLOCKING 0x0 ;  /* 0x0000000000007b1d */ /* 0x000fe20000010000 */
[----:B------:R-:W-:Y:S02]  /*05c0*/  UISETP.GT.U32.AND UP0, UPT, UR5, 0x1, UPT ;  /* 0x000000010500788c */ /* 0x000fe4000bf04070 */
[----:B------:R-:W-:Y:S02]  /*05d0*/  ULEA UR7, UR7, 0x1, 0x1 ;  /* 0x0000000107077891 */ /* 0x000fe4000f8e08ff */
[----:B------:R-:W-:-:S05]  /*05e0*/  USHF.R.U32.HI UR5, URZ, 0x1, UR5 ;  /* 0x00000001ff057899 */ /* 0x000fca0008011605 */
[----:B------:R-:W-:Y:S07]  /*05f0*/  BRA.U UP0, `(.L_x_4) ;  /* 0xfffffffd00187547 */ /* 0x000fee000b83ffff */
.L_x_0:
[----:B------:R-:W-:Y:S01]  /*0600*/  STG.E desc[UR8][R2.64], R9 ;  /* 0x0000000902007986 */ /* 0x000fe2000c101908 */
[----:B------:R-:W-:Y:S05]  /*0610*/  EXIT ;  /* 0x000000000000794d */ /* 0x000fea0003800000 */
.L_x_5:
[----:B------:R-:W-:-:S00]  /*0620*/  BRA `(.L_x_5) ;  /* 0xfffffffc00fc7947 */ /* 0x000fc0000383ffff */
[----:B------:R-:W-:-:S00]  /*0630*/  NOP ;  /* 0x0000000000007918 */ /* 0x000fc00000000000 */
        /* <DEDUP_REMOVED lines=12> */
.L_x_6:


//--------------------- .nv.shared._Z11fast_parsdtPiii --------------------------
	.section	.nv.shared._Z11fast_parsdtPiii,"aw",@nobits
	.sectionflags	@""
	.align	4
.nv.shared._Z11fast_parsdtPiii:
	.zero		5120


//--------------------- .nv.shared.reserved.0     --------------------------
	.section	.nv.shared.reserved.0,"aw",@nobits
	.weak		__nv_reservedSMEM_offset_0_alias
	.size		__nv_reservedSMEM_offset_0_alias, 0, 64
	.other		__nv_reservedSMEM_offset_0_alias,@"STO_CUDA_RESERVED_SHARED STV_DEFAULT"
__nv_reservedSMEM_offset_0_alias:
	.zero		0
	.zero		64


//--------------------- .nv.constant0._Z11fast_parsdtPiii --------------------------
	.section	.nv.constant0._Z11fast_parsdtPiii,"a",@progbits
	.sectionflags	@""
	.align	4
.nv.constant0._Z11fast_parsdtPiii:
	.zero		912


//--------------------- SYMBOLS --------------------------

	.type		.nv.reservedSmem.offset0,@object
	.size		.nv.reservedSmem.offset0,0x4
	.type		.nv.reservedSmem.cap,@object
	.size		.nv.reservedSmem.cap,0x4
